//
// Generated by NVIDIA NVVM Compiler
//
// Compiler Build ID: CL-36424714
// Cuda compilation tools, release 13.0, V13.0.88
// Based on NVVM 20.0.0
//

.version 9.0
.target sm_100
.address_size 64

	// .globl	_Z20matrixMultiplicationPKfS0_Pfiii

.visible .entry _Z20matrixMultiplicationPKfS0_Pfiii(
	.param .u64 .ptr .align 1 _Z20matrixMultiplicationPKfS0_Pfiii_param_0,
	.param .u64 .ptr .align 1 _Z20matrixMultiplicationPKfS0_Pfiii_param_1,
	.param .u64 .ptr .align 1 _Z20matrixMultiplicationPKfS0_Pfiii_param_2,
	.param .u32 _Z20matrixMultiplicationPKfS0_Pfiii_param_3,
	.param .u32 _Z20matrixMultiplicationPKfS0_Pfiii_param_4,
	.param .u32 _Z20matrixMultiplicationPKfS0_Pfiii_param_5
)
{
	.reg .pred 	%p<13>;
	.reg .b32 	%r<41>;
	.reg .b32 	%f<68>;
	.reg .b64 	%rd<53>;

	ld.param.u64 	%rd7, [_Z20matrixMultiplicationPKfS0_Pfiii_param_0];
	ld.param.u64 	%rd8, [_Z20matrixMultiplicationPKfS0_Pfiii_param_1];
	ld.param.u64 	%rd6, [_Z20matrixMultiplicationPKfS0_Pfiii_param_2];
	ld.param.u32 	%r20, [_Z20matrixMultiplicationPKfS0_Pfiii_param_3];
	ld.param.u32 	%r18, [_Z20matrixMultiplicationPKfS0_Pfiii_param_4];
	ld.param.u32 	%r19, [_Z20matrixMultiplicationPKfS0_Pfiii_param_5];
	cvta.to.global.u64 	%rd1, %rd8;
	cvta.to.global.u64 	%rd2, %rd7;
	mov.u32 	%r21, %ctaid.y;
	mov.u32 	%r22, %ntid.y;
	mov.u32 	%r23, %tid.y;
	mad.lo.s32 	%r1, %r21, %r22, %r23;
	mov.u32 	%r24, %ctaid.x;
	mov.u32 	%r25, %ntid.x;
	mov.u32 	%r26, %tid.x;
	mad.lo.s32 	%r2, %r24, %r25, %r26;
	setp.ge.s32 	%p1, %r1, %r20;
	setp.ge.s32 	%p2, %r2, %r19;
	or.pred  	%p3, %p1, %p2;
	@%p3 bra 	$L__BB0_14;
	setp.lt.s32 	%p4, %r18, 1;
	mov.f32 	%f67, 0f00000000;
	@%p4 bra 	$L__BB0_13;
	mul.lo.s32 	%r3, %r18, %r1;
	and.b32  	%r4, %r18, 7;
	setp.lt.u32 	%p5, %r18, 8;
	mov.f32 	%f67, 0f00000000;
	mov.b32 	%r39, 0;
	@%p5 bra 	$L__BB0_5;
	and.b32  	%r39, %r18, 2147483640;
	neg.s32 	%r37, %r39;
	shl.b32 	%r7, %r19, 3;
	mul.wide.u32 	%rd9, %r3, 4;
	add.s64 	%rd10, %rd9, %rd2;
	add.s64 	%rd52, %rd10, 16;
	mov.f32 	%f67, 0f00000000;
	mul.wide.s32 	%rd13, %r19, 4;
	mov.u32 	%r36, %r2;
$L__BB0_4:
	.pragma "nounroll";
	ld.global.f32 	%f17, [%rd52+-16];
	mul.wide.s32 	%rd11, %r36, 4;
	add.s64 	%rd12, %rd1, %rd11;
	ld.global.f32 	%f18, [%rd12];
	fma.rn.f32 	%f19, %f17, %f18, %f67;
	ld.global.f32 	%f20, [%rd52+-12];
	add.s64 	%rd14, %rd12, %rd13;
	ld.global.f32 	%f21, [%rd14];
	fma.rn.f32 	%f22, %f20, %f21, %f19;
	ld.global.f32 	%f23, [%rd52+-8];
	add.s64 	%rd15, %rd14, %rd13;
	ld.global.f32 	%f24, [%rd15];
	fma.rn.f32 	%f25, %f23, %f24, %f22;
	ld.global.f32 	%f26, [%rd52+-4];
	add.s64 	%rd16, %rd15, %rd13;
	ld.global.f32 	%f27, [%rd16];
	fma.rn.f32 	%f28, %f26, %f27, %f25;
	ld.global.f32 	%f29, [%rd52];
	add.s64 	%rd17, %rd16, %rd13;
	ld.global.f32 	%f30, [%rd17];
	fma.rn.f32 	%f31, %f29, %f30, %f28;
	ld.global.f32 	%f32, [%rd52+4];
	add.s64 	%rd18, %rd17, %rd13;
	ld.global.f32 	%f33, [%rd18];
	fma.rn.f32 	%f34, %f32, %f33, %f31;
	ld.global.f32 	%f35, [%rd52+8];
	add.s64 	%rd19, %rd18, %rd13;
	ld.global.f32 	%f36, [%rd19];
	fma.rn.f32 	%f37, %f35, %f36, %f34;
	ld.global.f32 	%f38, [%rd52+12];
	add.s64 	%rd20, %rd19, %rd13;
	ld.global.f32 	%f39, [%rd20];
	fma.rn.f32 	%f67, %f38, %f39, %f37;
	add.s32 	%r37, %r37, 8;
	add.s32 	%r36, %r36, %r7;
	add.s64 	%rd52, %rd52, 32;
	setp.ne.s32 	%p6, %r37, 0;
	@%p6 bra 	$L__BB0_4;
$L__BB0_5:
	setp.eq.s32 	%p7, %r4, 0;
	@%p7 bra 	$L__BB0_13;
	and.b32  	%r13, %r18, 3;
	setp.lt.u32 	%p8, %r4, 4;
	@%p8 bra 	$L__BB0_8;
	add.s32 	%r28, %r39, %r3;
	mul.wide.u32 	%rd21, %r28, 4;
	add.s64 	%rd22, %rd2, %rd21;
	ld.global.f32 	%f41, [%rd22];
	mad.lo.s32 	%r29, %r39, %r19, %r2;
	mul.wide.s32 	%rd23, %r29, 4;
	add.s64 	%rd24, %rd1, %rd23;
	ld.global.f32 	%f42, [%rd24];
	fma.rn.f32 	%f43, %f41, %f42, %f67;
	cvt.u64.u32 	%rd25, %r3;
	cvt.u64.u32 	%rd26, %r39;
	add.s64 	%rd27, %rd26, %rd25;
	shl.b64 	%rd28, %rd27, 2;
	add.s64 	%rd29, %rd2, %rd28;
	ld.global.f32 	%f44, [%rd29+4];
	mul.wide.s32 	%rd30, %r19, 4;
	add.s64 	%rd31, %rd24, %rd30;
	ld.global.f32 	%f45, [%rd31];
	fma.rn.f32 	%f46, %f44, %f45, %f43;
	ld.global.f32 	%f47, [%rd29+8];
	add.s64 	%rd32, %rd31, %rd30;
	ld.global.f32 	%f48, [%rd32];
	fma.rn.f32 	%f49, %f47, %f48, %f46;
	ld.global.f32 	%f50, [%rd29+12];
	add.s64 	%rd33, %rd32, %rd30;
	ld.global.f32 	%f51, [%rd33];
	fma.rn.f32 	%f67, %f50, %f51, %f49;
	add.s32 	%r39, %r39, 4;
$L__BB0_8:
	setp.eq.s32 	%p9, %r13, 0;
	@%p9 bra 	$L__BB0_13;
	setp.eq.s32 	%p10, %r13, 1;
	@%p10 bra 	$L__BB0_11;
	add.s32 	%r30, %r39, %r3;
	mul.wide.u32 	%rd34, %r30, 4;
	add.s64 	%rd35, %rd2, %rd34;
	ld.global.f32 	%f53, [%rd35];
	mad.lo.s32 	%r31, %r39, %r19, %r2;
	mul.wide.s32 	%rd36, %r31, 4;
	add.s64 	%rd37, %rd1, %rd36;
	ld.global.f32 	%f54, [%rd37];
	fma.rn.f32 	%f55, %f53, %f54, %f67;
	cvt.u64.u32 	%rd38, %r3;
	cvt.u64.u32 	%rd39, %r39;
	add.s64 	%rd40, %rd39, %rd38;
	shl.b64 	%rd41, %rd40, 2;
	add.s64 	%rd42, %rd2, %rd41;
	ld.global.f32 	%f56, [%rd42+4];
	mul.wide.s32 	%rd43, %r19, 4;
	add.s64 	%rd44, %rd37, %rd43;
	ld.global.f32 	%f57, [%rd44];
	fma.rn.f32 	%f67, %f56, %f57, %f55;
	add.s32 	%r39, %r39, 2;
$L__BB0_11:
	and.b32  	%r32, %r18, 1;
	setp.eq.b32 	%p11, %r32, 1;
	not.pred 	%p12, %p11;
	@%p12 bra 	$L__BB0_13;
	add.s32 	%r33, %r39, %r3;
	mul.wide.u32 	%rd45, %r33, 4;
	add.s64 	%rd46, %rd2, %rd45;
	ld.global.f32 	%f58, [%rd46];
	mad.lo.s32 	%r34, %r39, %r19, %r2;
	mul.wide.s32 	%rd47, %r34, 4;
	add.s64 	%rd48, %rd1, %rd47;
	ld.global.f32 	%f59, [%rd48];
	fma.rn.f32 	%f67, %f58, %f59, %f67;
$L__BB0_13:
	mad.lo.s32 	%r35, %r19, %r1, %r2;
	cvta.to.global.u64 	%rd49, %rd6;
	mul.wide.s32 	%rd50, %r35, 4;
	add.s64 	%rd51, %rd49, %rd50;
	st.global.f32 	[%rd51], %f67;
$L__BB0_14:
	ret;

}


// ===== COMPILED SASS (sm_100) =====

	.target	sm_100

	.elftype	@"ET_EXEC"


//--------------------- .note.nv.tkinfo           --------------------------
	.section	.note.nv.tkinfo,"",@"SHT_NOTE"
	.sectionflags	@"SHF_NOTE_NV_TKINFO"
	.tkinfo
        /*0018*/ 	.word	0x00000002
        /*0030*/ 	.string	""
        /*0030*/ 	.string	"ptxas"
        /*0030*/ 	.string	"Cuda compilation tools, release 13.0, V13.0.88"
        /*0030*/ 	.string	"Build cuda_13.0.r13.0/compiler.36424714_0"
        /*0030*/ 	.string	"-arch sm_100 -m 64 "



//--------------------- .note.nv.cuinfo           --------------------------
	.section	.note.nv.cuinfo,"",@"SHT_NOTE"
	.sectionflags	@"SHF_NOTE_NV_CUINFO"
        /*0018*/ 	.short	0x0002
        /*001a*/ 	.short	0x0064
        /*001c*/ 	.short	0x0082
	.zero		2


//--------------------- .nv.info                  --------------------------
	.section	.nv.info,"",@"SHT_CUDA_INFO"
	.align	4


	//----- nvinfo : EIATTR_REGCOUNT
	.align		4
        /*0000*/ 	.byte	0x04, 0x2f
        /*0002*/ 	.short	(.L_1 - .L_0)
	.align		4
.L_0:
        /*0004*/ 	.word	index@(_Z20matrixMultiplicationPKfS0_Pfiii)
        /*0008*/ 	.word	0x00000020


	//----- nvinfo : EIATTR_FRAME_SIZE
	.align		4
.L_1:
        /*000c*/ 	.byte	0x04, 0x11
        /*000e*/ 	.short	(.L_3 - .L_2)
	.align		4
.L_2:
        /*0010*/ 	.word	index@(_Z20matrixMultiplicationPKfS0_Pfiii)
        /*0014*/ 	.word	0x00000000


	//----- nvinfo : EIATTR_MIN_STACK_SIZE
	.align		4
.L_3:
        /*0018*/ 	.byte	0x04, 0x12
        /*001a*/ 	.short	(.L_5 - .L_4)
	.align		4
.L_4:
        /*001c*/ 	.word	index@(_Z20matrixMultiplicationPKfS0_Pfiii)
        /*0020*/ 	.word	0x00000000
.L_5:


//--------------------- .nv.compat                --------------------------
	.section	.nv.compat,"",@"SHT_CUDA_COMPAT_INFO"
	.align	4
        /*0000*/ 	.byte	0x02, 0x09, 0x00, 0x00, 0x02, 0x02, 0x01, 0x00, 0x02, 0x05, 0x05, 0x00, 0x03, 0x07, 0x01, 0x01
        /*0010*/ 	.byte	0x02, 0x03, 0x00, 0x00, 0x02, 0x06, 0x01, 0x00, 0x04, 0x0b, 0x08, 0x00, 0x09, 0x00, 0x00, 0x00
        /*0020*/ 	.byte	0x00, 0x00, 0x00, 0x00


//--------------------- .nv.info._Z20matrixMultiplicationPKfS0_Pfiii --------------------------
	.section	.nv.info._Z20matrixMultiplicationPKfS0_Pfiii,"",@"SHT_CUDA_INFO"
	.sectionflags	@""
	.align	4


	//----- nvinfo : EIATTR_CUDA_API_VERSION
	.align		4
        /*0000*/ 	.byte	0x04, 0x37
        /*0002*/ 	.short	(.L_7 - .L_6)
.L_6:
        /*0004*/ 	.word	0x00000082


	//----- nvinfo : EIATTR_KPARAM_INFO
	.align		4
.L_7:
        /*0008*/ 	.byte	0x04, 0x17
        /*000a*/ 	.short	(.L_9 - .L_8)
.L_8:
        /*000c*/ 	.word	0x00000000
        /*0010*/ 	.short	0x0005
        /*0012*/ 	.short	0x0020
        /*0014*/ 	.byte	0x00, 0xf0, 0x11, 0x00


	//----- nvinfo : EIATTR_KPARAM_INFO
	.align		4
.L_9:
        /*0018*/ 	.byte	0x04, 0x17
        /*001a*/ 	.short	(.L_11 - .L_10)
.L_10:
        /*001c*/ 	.word	0x00000000
        /*0020*/ 	.short	0x0004
        /*0022*/ 	.short	0x001c
        /*0024*/ 	.byte	0x00, 0xf0, 0x11, 0x00


	//----- nvinfo : EIATTR_KPARAM_INFO
	.align		4
.L_11:
        /*0028*/ 	.byte	0x04, 0x17
        /*002a*/ 	.short	(.L_13 - .L_12)
.L_12:
        /*002c*/ 	.word	0x00000000
        /*0030*/ 	.short	0x0003
        /*0032*/ 	.short	0x0018
        /*0034*/ 	.byte	0x00, 0xf0, 0x11, 0x00


	//----- nvinfo : EIATTR_KPARAM_INFO
	.align		4
.L_13:
        /*0038*/ 	.byte	0x04, 0x17
        /*003a*/ 	.short	(.L_15 - .L_14)
.L_14:
        /*003c*/ 	.word	0x00000000
        /*0040*/ 	.short	0x0002
        /*0042*/ 	.short	0x0010
        /*0044*/ 	.byte	0x00, 0xf5, 0x21, 0x00


	//----- nvinfo : EIATTR_KPARAM_INFO
	.align		4
.L_15:
        /*0048*/ 	.byte	0x04, 0x17
        /*004a*/ 	.short	(.L_17 - .L_16)
.L_16:
        /*004c*/ 	.word	0x00000000
        /*0050*/ 	.short	0x0001
        /*0052*/ 	.short	0x0008
        /*0054*/ 	.byte	0x00, 0xf5, 0x21, 0x00


	//----- nvinfo : EIATTR_KPARAM_INFO
	.align		4
.L_17:
        /*0058*/ 	.byte	0x04, 0x17
        /*005a*/ 	.short	(.L_19 - .L_18)
.L_18:
        /*005c*/ 	.word	0x00000000
        /*0060*/ 	.short	0x0000
        /*0062*/ 	.short	0x0000
        /*0064*/ 	.byte	0x00, 0xf5, 0x21, 0x00


	//----- nvinfo : EIATTR_SPARSE_MMA_MASK
	.align		4
.L_19:
        /*0068*/ 	.byte	0x03, 0x50
        /*006a*/ 	.short	0x0000


	//----- nvinfo : EIATTR_MAXREG_COUNT
	.align		4
        /*006c*/ 	.byte	0x03, 0x1b
        /*006e*/ 	.short	0x00ff


	//----- nvinfo : EIATTR_MERCURY_ISA_VERSION
	.align		4
        /*0070*/ 	.byte	0x03, 0x5f
        /*0072*/ 	.short	0x0101


	//----- nvinfo : EIATTR_VRC_CTA_INIT_COUNT
	.align		4
        /*0074*/ 	.byte	0x02, 0x4a
	.zero		1
	.zero		1


	//----- nvinfo : EIATTR_EXIT_INSTR_OFFSETS
	.align		4
        /*0078*/ 	.byte	0x04, 0x1c
        /*007a*/ 	.short	(.L_21 - .L_20)


	//   ....[0]....
.L_20:
        /*007c*/ 	.word	0x000000d0


	//   ....[1]....
        /*0080*/ 	.word	0x000008f0


	//----- nvinfo : EIATTR_CBANK_PARAM_SIZE
	.align		4
.L_21:
        /*0084*/ 	.byte	0x03, 0x19
        /*0086*/ 	.short	0x0024


	//----- nvinfo : EIATTR_PARAM_CBANK
	.align		4
        /*0088*/ 	.byte	0x04, 0x0a
        /*008a*/ 	.short	(.L_23 - .L_22)
	.align		4
.L_22:
        /*008c*/ 	.word	index@(.nv.constant0._Z20matrixMultiplicationPKfS0_Pfiii)
        /*0090*/ 	.short	0x0380
        /*0092*/ 	.short	0x0024


	//----- nvinfo : EIATTR_SW_WAR
	.align		4
.L_23:
        /*0094*/ 	.byte	0x04, 0x36
        /*0096*/ 	.short	(.L_25 - .L_24)
.L_24:
        /*0098*/ 	.word	0x00000008
.L_25:


//--------------------- .nv.callgraph             --------------------------
	.section	.nv.callgraph,"",@"SHT_CUDA_CALLGRAPH"
	.align	4
	.sectionentsize	8
	.align		4
        /*0000*/ 	.word	0x00000000
	.align		4
        /*0004*/ 	.word	0xffffffff
	.align		4
        /*0008*/ 	.word	0x00000000
	.align		4
        /*000c*/ 	.word	0xfffffffe
	.align		4
        /*0010*/ 	.word	0x00000000
	.align		4
        /*0014*/ 	.word	0xfffffffd
	.align		4
        /*0018*/ 	.word	0x00000000
	.align		4
        /*001c*/ 	.word	0xfffffffc


//--------------------- .text._Z20matrixMultiplicationPKfS0_Pfiii --------------------------
	.section	.text._Z20matrixMultiplicationPKfS0_Pfiii,"ax",@progbits
	.align	128
        .global         _Z20matrixMultiplicationPKfS0_Pfiii
        .type           _Z20matrixMultiplicationPKfS0_Pfiii,@function
        .size           _Z20matrixMultiplicationPKfS0_Pfiii,(.L_x_5 - _Z20matrixMultiplicationPKfS0_Pfiii)
        .other          _Z20matrixMultiplicationPKfS0_Pfiii,@"STO_CUDA_ENTRY STV_DEFAULT"
_Z20matrixMultiplicationPKfS0_Pfiii:
.text._Z20matrixMultiplicationPKfS0_Pfiii:
[----:B------:R-:W-:Y:S01]  /*0000*/  LDC R1, c[0x0][0x37c] ;  /* 0x0000df00ff017b82 */ /* 0x000fe20000000800 */
[----:B------:R-:W0:Y:S07]  /*0010*/  S2R R5, SR_TID.X ;  /* 0x0000000000057919 */ /* 0x000e2e0000002100 */
[----:B------:R-:W1:Y:S01]  /*0020*/  LDC R16, c[0x0][0x364] ;  /* 0x0000d900ff107b82 */ /* 0x000e620000000800 */
[----:B------:R-:W2:Y:S01]  /*0030*/  LDCU UR6, c[0x0][0x398] ;  /* 0x00007300ff0677ac */ /* 0x000ea20008000800 */
[----:B------:R-:W1:Y:S06]  /*0040*/  S2R R3, SR_TID.Y ;  /* 0x0000000000037919 */ /* 0x000e6c0000002200 */
[----:B------:R-:W0:Y:S08]  /*0050*/  S2UR UR5, SR_CTAID.X ;  /* 0x00000000000579c3 */ /* 0x000e300000002500 */
[----:B------:R-:W0:Y:S08]  /*0060*/  LDC R0, c[0x0][0x360] ;  /* 0x0000d800ff007b82 */ /* 0x000e300000000800 */
[----:B------:R-:W1:Y:S08]  /*0070*/  S2UR UR4, SR_CTAID.Y ;  /* 0x00000000000479c3 */ /* 0x000e700000002600 */
[----:B------:R-:W3:Y:S01]  /*0080*/  LDC R17, c[0x0][0x3a0] ;  /* 0x0000e800ff117b82 */ /* 0x000ee20000000800 */
[----:B0-----:R-:W-:-:S02]  /*0090*/  IMAD R0, R0, UR5, R5 ;  /* 0x0000000500007c24 */ /* 0x001fc4000f8e0205 */
[----:B-1----:R-:W-:-:S03]  /*00a0*/  IMAD R16, R16, UR4, R3 ;  /* 0x0000000410107c24 */ /* 0x002fc6000f8e0203 */
[----:B---3--:R-:W-:-:S04]  /*00b0*/  ISETP.GE.AND P0, PT, R0, R17, PT ;  /* 0x000000110000720c */ /* 0x008fc80003f06270 */
[----:B--2---:R-:W-:-:S13]  /*00c0*/  ISETP.GE.OR P0, PT, R16, UR6, P0 ;  /* 0x0000000610007c0c */ /* 0x004fda0008706670 */
[----:B------:R-:W-:Y:S05]  /*00d0*/  @P0 EXIT ;  /* 0x000000000000094d */ /* 0x000fea0003800000 */
[----:B------:R-:W0:Y:S01]  /*00e0*/  LDC R19, c[0x0][0x39c] ;  /* 0x0000e700ff137b82 */ /* 0x000e220000000800 */
[----:B------:R-:W1:Y:S01]  /*00f0*/  LDCU.64 UR4, c[0x0][0x358] ;  /* 0x00006b00ff0477ac */ /* 0x000e620008000a00 */
[----:B------:R-:W-:Y:S01]  /*0100*/  HFMA2 R24, -RZ, RZ, 0, 0 ;  /* 0x00000000ff187431 */ /* 0x000fe200000001ff */
[----:B0-----:R-:W-:-:S13]  /*0110*/  ISETP.GE.AND P0, PT, R19, 0x1, PT ;  /* 0x000000011300780c */ /* 0x001fda0003f06270 */
[----:B-1----:R-:W-:Y:S05]  /*0120*/  @!P0 BRA `(.L_x_0) ;  /* 0x0000000400e08947 */ /* 0x002fea0003800000 */
[C---:B------:R-:W-:Y:S01]  /*0130*/  ISETP.GE.U32.AND P1, PT, R19.reuse, 0x8, PT ;  /* 0x000000081300780c */ /* 0x040fe20003f26070 */
[----:B------:R-:W-:Y:S01]  /*0140*/  IMAD R20, R16, R19, RZ ;  /* 0x0000001310147224 */ /* 0x000fe200078e02ff */
[----:B------:R-:W-:Y:S02]  /*0150*/  LOP3.LUT R27, R19, 0x7, RZ, 0xc0, !PT ;  /* 0x00000007131b7812 */ /* 0x000fe400078ec0ff */
[----:B------:R-:W-:Y:S02]  /*0160*/  MOV R24, RZ ;  /* 0x000000ff00187202 */ /* 0x000fe40000000f00 */
[----:B------:R-:W-:Y:S02]  /*0170*/  ISETP.NE.AND P0, PT, R27, RZ, PT ;  /* 0x000000ff1b00720c */ /* 0x000fe40003f05270 */
[----:B------:R-:W-:-:S05]  /*0180*/  MOV R21, RZ ;  /* 0x000000ff00157202 */ /* 0x000fca0000000f00 */
[----:B------:R-:W-:Y:S06]  /*0190*/  @!P1 BRA `(.L_x_1) ;  /* 0x0000000000c49947 */ /* 0x000fec0003800000 */
[----:B------:R-:W0:Y:S01]  /*01a0*/  LDC.64 R2, c[0x0][0x380] ;  /* 0x0000e000ff027b82 */ /* 0x000e220000000a00 */
[----:B------:R-:W-:Y:S02]  /*01b0*/  LOP3.LUT R21, R19, 0x7ffffff8, RZ, 0xc0, !PT ;  /* 0x7ffffff813157812 */ /* 0x000fe400078ec0ff */
[----:B------:R-:W-:Y:S02]  /*01c0*/  MOV R24, RZ ;  /* 0x000000ff00187202 */ /* 0x000fe40000000f00 */
[----:B------:R-:W-:Y:S02]  /*01d0*/  MOV R18, R0 ;  /* 0x0000000000127202 */ /* 0x000fe40000000f00 */
[----:B------:R-:W-:Y:S01]  /*01e0*/  IADD3 R22, PT, PT, -R21, RZ, RZ ;  /* 0x000000ff15167210 */ /* 0x000fe20007ffe1ff */
[----:B0-----:R-:W-:-:S03]  /*01f0*/  IMAD.WIDE.U32 R2, R20, 0x4, R2 ;  /* 0x0000000414027825 */ /* 0x001fc600078e0002 */
[----:B------:R-:W-:-:S04]  /*0200*/  IADD3 R4, P1, PT, R2, 0x10, RZ ;  /* 0x0000001002047810 */ /* 0x000fc80007f3e0ff */
[----:B------:R-:W-:-:S09]  /*0210*/  IADD3.X R5, PT, PT, RZ, R3, RZ, P1, !PT ;  /* 0x00000003ff057210 */ /* 0x000fd20000ffe4ff */
.L_x_2:
[----:B------:R-:W0:Y:S01]  /*0220*/  LDC.64 R14, c[0x0][0x388] ;  /* 0x0000e200ff0e7b82 */ /* 0x000e220000000a00 */
[----:B------:R-:W-:Y:S02]  /*0230*/  MOV R2, R4 ;  /* 0x0000000400027202 */ /* 0x000fe40000000f00 */
[----:B------:R-:W-:-:S05]  /*0240*/  MOV R3, R5 ;  /* 0x0000000500037202 */ /* 0x000fca0000000f00 */
[----:B------:R-:W2:Y:S04]  /*0250*/  LDG.E R25, desc[UR4][R2.64+-0x10] ;  /* 0xfffff00402197981 */ /* 0x000ea8000c1e1900 */
[----:B------:R-:W3:Y:S04]  /*0260*/  LDG.E R23, desc[UR4][R2.64+-0xc] ;  /* 0xfffff40402177981 */ /* 0x000ee8000c1e1900 */
[----:B------:R-:W4:Y:S04]  /*0270*/  LDG.E R29, desc[UR4][R2.64+-0x8] ;  /* 0xfffff804021d7981 */ /* 0x000f28000c1e1900 */
[----:B------:R-:W5:Y:S01]  /*0280*/  LDG.E R28, desc[UR4][R2.64+-0x4] ;  /* 0xfffffc04021c7981 */ /* 0x000f62000c1e1900 */
[----:B0-----:R-:W-:-:S05]  /*0290*/  IMAD.WIDE R14, R18, 0x4, R14 ;  /* 0x00000004120e7825 */ /* 0x001fca00078e020e */
[----:B------:R0:W2:Y:S01]  /*02a0*/  LDG.E R26, desc[UR4][R14.64] ;  /* 0x000000040e1a7981 */ /* 0x0000a2000c1e1900 */
[----:B------:R-:W-:-:S04]  /*02b0*/  IMAD.WIDE R12, R17, 0x4, R14 ;  /* 0x00000004110c7825 */ /* 0x000fc800078e020e */
[C---:B------:R-:W-:Y:S02]  /*02c0*/  IMAD.WIDE R4, R17.reuse, 0x4, R12 ;  /* 0x0000000411047825 */ /* 0x040fe400078e020c */
[----:B------:R-:W3:Y:S02]  /*02d0*/  LDG.E R12, desc[UR4][R12.64] ;  /* 0x000000040c0c7981 */ /* 0x000ee4000c1e1900 */
[C---:B------:R-:W-:Y:S02]  /*02e0*/  IMAD.WIDE R8, R17.reuse, 0x4, R4 ;  /* 0x0000000411087825 */ /* 0x040fe400078e0204 */
[----:B------:R-:W4:Y:S02]  /*02f0*/  LDG.E R4, desc[UR4][R4.64] ;  /* 0x0000000404047981 */ /* 0x000f24000c1e1900 */
[C---:B------:R-:W-:Y:S02]  /*0300*/  IMAD.WIDE R6, R17.reuse, 0x4, R8 ;  /* 0x0000000411067825 */ /* 0x040fe400078e0208 */
[----:B------:R-:W5:Y:S02]  /*0310*/  LDG.E R8, desc[UR4][R8.64] ;  /* 0x0000000408087981 */ /* 0x000f64000c1e1900 */
[----:B------:R-:W-:-:S02]  /*0320*/  IMAD.WIDE R10, R17, 0x4, R6 ;  /* 0x00000004110a7825 */ /* 0x000fc400078e0206 */
[----:B------:R-:W5:Y:S04]  /*0330*/  LDG.E R5, desc[UR4][R2.64] ;  /* 0x0000000402057981 */ /* 0x000f68000c1e1900 */
[----:B------:R-:W5:Y:S01]  /*0340*/  LDG.E R6, desc[UR4][R6.64] ;  /* 0x0000000406067981 */ /* 0x000f62000c1e1900 */
[----:B0-----:R-:W-:-:S03]  /*0350*/  IMAD.WIDE R14, R17, 0x4, R10 ;  /* 0x00000004110e7825 */ /* 0x001fc600078e020a */
[----:B------:R-:W5:Y:S04]  /*0360*/  LDG.E R10, desc[UR4][R10.64] ;  /* 0x000000040a0a7981 */ /* 0x000f68000c1e1900 */
[----:B------:R-:W5:Y:S04]  /*0370*/  LDG.E R13, desc[UR4][R14.64] ;  /* 0x000000040e0d7981 */ /* 0x000f68000c1e1900 */
[----:B------:R-:W5:Y:S04]  /*0380*/  LDG.E R7, desc[UR4][R2.64+0x4] ;  /* 0x0000040402077981 */ /* 0x000f68000c1e1900 */
[----:B------:R-:W5:Y:S01]  /*0390*/  LDG.E R9, desc[UR4][R2.64+0xc] ;  /* 0x00000c0402097981 */ /* 0x000f62000c1e1900 */
[----:B--2---:R-:W-:Y:S01]  /*03a0*/  FFMA R26, R25, R26, R24 ;  /* 0x0000001a191a7223 */ /* 0x004fe20000000018 */
[----:B------:R-:W-:-:S02]  /*03b0*/  IMAD.WIDE R24, R17, 0x4, R14 ;  /* 0x0000000411187825 */ /* 0x000fc400078e020e */
[----:B------:R-:W2:Y:S04]  /*03c0*/  LDG.E R14, desc[UR4][R2.64+0x8] ;  /* 0x00000804020e7981 */ /* 0x000ea8000c1e1900 */
[----:B------:R-:W2:Y:S01]  /*03d0*/  LDG.E R24, desc[UR4][R24.64] ;  /* 0x0000000418187981 */ /* 0x000ea2000c1e1900 */
[----:B---3--:R-:W-:Y:S01]  /*03e0*/  FFMA R12, R23, R12, R26 ;  /* 0x0000000c170c7223 */ /* 0x008fe2000000001a */
[----:B------:R-:W-:-:S03]  /*03f0*/  IADD3 R22, PT, PT, R22, 0x8, RZ ;  /* 0x0000000816167810 */ /* 0x000fc60007ffe0ff */
[----:B----4-:R-:W-:Y:S01]  /*0400*/  FFMA R29, R29, R4, R12 ;  /* 0x000000041d1d7223 */ /* 0x010fe2000000000c */
[----:B------:R-:W-:-:S03]  /*0410*/  ISETP.NE.AND P1, PT, R22, RZ, PT ;  /* 0x000000ff1600720c */ /* 0x000fc60003f25270 */
[----:B-----5:R-:W-:Y:S01]  /*0420*/  FFMA R8, R28, R8, R29 ;  /* 0x000000081c087223 */ /* 0x020fe2000000001d */
[----:B------:R-:W-:-:S03]  /*0430*/  IADD3 R4, P2, PT, R2, 0x20, RZ ;  /* 0x0000002002047810 */ /* 0x000fc60007f5e0ff */
[----:B------:R-:W-:Y:S01]  /*0440*/  FFMA R6, R5, R6, R8 ;  /* 0x0000000605067223 */ /* 0x000fe20000000008 */
[----:B------:R-:W-:Y:S02]  /*0450*/  IADD3.X R5, PT, PT, RZ, R3, RZ, P2, !PT ;  /* 0x00000003ff057210 */ /* 0x000fe400017fe4ff */
[----:B------:R-:W-:Y:S01]  /*0460*/  LEA R18, R17, R18, 0x3 ;  /* 0x0000001211127211 */ /* 0x000fe200078e18ff */
[----:B------:R-:W-:-:S04]  /*0470*/  FFMA R7, R7, R10, R6 ;  /* 0x0000000a07077223 */ /* 0x000fc80000000006 */
[----:B--2---:R-:W-:-:S04]  /*0480*/  FFMA R14, R14, R13, R7 ;  /* 0x0000000d0e0e7223 */ /* 0x004fc80000000007 */
[----:B------:R-:W-:Y:S01]  /*0490*/  FFMA R24, R9, R24, R14 ;  /* 0x0000001809187223 */ /* 0x000fe2000000000e */
[----:B------:R-:W-:Y:S06]  /*04a0*/  @P1 BRA `(.L_x_2) ;  /* 0xfffffffc005c1947 */ /* 0x000fec000383ffff */
.L_x_1:
[----:B------:R-:W-:Y:S05]  /*04b0*/  @!P0 BRA `(.L_x_0) ;  /* 0x0000000000fc8947 */ /* 0x000fea0003800000 */
[----:B------:R-:W-:Y:S02]  /*04c0*/  ISETP.GE.U32.AND P1, PT, R27, 0x4, PT ;  /* 0x000000041b00780c */ /* 0x000fe40003f26070 */
[----:B------:R-:W-:-:S04]  /*04d0*/  LOP3.LUT R14, R19, 0x3, RZ, 0xc0, !PT ;  /* 0x00000003130e7812 */ /* 0x000fc800078ec0ff */
[----:B------:R-:W-:-:S07]  /*04e0*/  ISETP.NE.AND P0, PT, R14, RZ, PT ;  /* 0x000000ff0e00720c */ /* 0x000fce0003f05270 */
[----:B------:R-:W-:Y:S06]  /*04f0*/  @!P1 BRA `(.L_x_3) ;  /* 0x00000000006c9947 */ /* 0x000fec0003800000 */
[----:B------:R-:W0:Y:S01]  /*0500*/  LDC.64 R4, c[0x0][0x388] ;  /* 0x0000e200ff047b82 */ /* 0x000e220000000a00 */
[----:B------:R-:W1:Y:S01]  /*0510*/  LDCU.64 UR6, c[0x0][0x380] ;  /* 0x00007000ff0677ac */ /* 0x000e620008000a00 */
[----:B------:R-:W-:Y:S01]  /*0520*/  IMAD R7, R21, R17, R0 ;  /* 0x0000001115077224 */ /* 0x000fe200078e0200 */
[CC--:B------:R-:W-:Y:S02]  /*0530*/  IADD3 R3, PT, PT, R20.reuse, R21.reuse, RZ ;  /* 0x0000001514037210 */ /* 0x0c0fe40007ffe0ff */
[----:B------:R-:W-:-:S03]  /*0540*/  IADD3 R8, P1, PT, R20, R21, RZ ;  /* 0x0000001514087210 */ /* 0x000fc60007f3e0ff */
[----:B------:R-:W2:Y:S01]  /*0550*/  LDC.64 R12, c[0x0][0x380] ;  /* 0x0000e000ff0c7b82 */ /* 0x000ea20000000a00 */
[----:B0-----:R-:W-:-:S04]  /*0560*/  IMAD.WIDE R4, R7, 0x4, R4 ;  /* 0x0000000407047825 */ /* 0x001fc800078e0204 */
[----:B------:R-:W-:Y:S02]  /*0570*/  IMAD.WIDE R6, R17, 0x4, R4 ;  /* 0x0000000411067825 */ /* 0x000fe400078e0204 */
[----:B------:R-:W3:Y:S02]  /*0580*/  LDG.E R4, desc[UR4][R4.64] ;  /* 0x0000000404047981 */ /* 0x000ee4000c1e1900 */
[----:B--2---:R-:W-:Y:S01]  /*0590*/  IMAD.WIDE.U32 R12, R3, 0x4, R12 ;  /* 0x00000004030c7825 */ /* 0x004fe200078e000c */
[----:B------:R-:W-:Y:S02]  /*05a0*/  IADD3.X R3, PT, PT, RZ, RZ, RZ, P1, !PT ;  /* 0x000000ffff037210 */ /* 0x000fe40000ffe4ff */
[----:B-1----:R-:W-:-:S03]  /*05b0*/  LEA R2, P1, R8, UR6, 0x2 ;  /* 0x0000000608027c11 */ /* 0x002fc6000f8210ff */
[----:B------:R-:W3:Y:S01]  /*05c0*/  LDG.E R13, desc[UR4][R12.64] ;  /* 0x000000040c0d7981 */ /* 0x000ee2000c1e1900 */
[----:B------:R-:W-:Y:S01]  /*05d0*/  LEA.HI.X R3, R8, UR7, R3, 0x2, P1 ;  /* 0x0000000708037c11 */ /* 0x000fe200088f1403 */
[C---:B------:R-:W-:Y:S02]  /*05e0*/  IMAD.WIDE R8, R17.reuse, 0x4, R6 ;  /* 0x0000000411087825 */ /* 0x040fe400078e0206 */
[----:B------:R-:W2:Y:S04]  /*05f0*/  LDG.E R6, desc[UR4][R6.64] ;  /* 0x0000000406067981 */ /* 0x000ea8000c1e1900 */
[----:B------:R-:W2:Y:S01]  /*0600*/  LDG.E R15, desc[UR4][R2.64+0x4] ;  /* 0x00000404020f7981 */ /* 0x000ea2000c1e1900 */
[----:B------:R-:W-:-:S03]  /*0610*/  IMAD.WIDE R10, R17, 0x4, R8 ;  /* 0x00000004110a7825 */ /* 0x000fc600078e0208 */
[----:B------:R-:W4:Y:S04]  /*0620*/  LDG.E R22, desc[UR4][R8.64] ;  /* 0x0000000408167981 */ /* 0x000f28000c1e1900 */
[----:B------:R-:W4:Y:S04]  /*0630*/  LDG.E R18, desc[UR4][R2.64+0x8] ;  /* 0x0000080402127981 */ /* 0x000f28000c1e1900 */
[----:B------:R-:W5:Y:S04]  /*0640*/  LDG.E R26, desc[UR4][R2.64+0xc] ;  /* 0x00000c04021a7981 */ /* 0x000f68000c1e1900 */
[----:B------:R-:W5:Y:S01]  /*0650*/  LDG.E R10, desc[UR4][R10.64] ;  /* 0x000000040a0a7981 */ /* 0x000f62000c1e1900 */
[----:B------:R-:W-:Y:S01]  /*0660*/  IADD3 R21, PT, PT, R21, 0x4, RZ ;  /* 0x0000000415157810 */ /* 0x000fe20007ffe0ff */
[----:B---3--:R-:W-:-:S04]  /*0670*/  FFMA R24, R13, R4, R24 ;  /* 0x000000040d187223 */ /* 0x008fc80000000018 */
[----:B--2---:R-:W-:-:S04]  /*0680*/  FFMA R15, R15, R6, R24 ;  /* 0x000000060f0f7223 */ /* 0x004fc80000000018 */
[----:B----4-:R-:W-:-:S04]  /*0690*/  FFMA R15, R18, R22, R15 ;  /* 0x00000016120f7223 */ /* 0x010fc8000000000f */
[----:B-----5:R-:W-:-:S07]  /*06a0*/  FFMA R24, R26, R10, R15 ;  /* 0x0000000a1a187223 */ /* 0x020fce000000000f */
.L_x_3:
[----:B------:R-:W-:Y:S05]  /*06b0*/  @!P0 BRA `(.L_x_0) ;  /* 0x00000000007c8947 */ /* 0x000fea0003800000 */
[----:B------:R-:W-:Y:S01]  /*06c0*/  ISETP.NE.AND P1, PT, R14, 0x1, PT ;  /* 0x000000010e00780c */ /* 0x000fe20003f25270 */
[----:B------:R-:W0:Y:S01]  /*06d0*/  LDC.64 R10, c[0x0][0x380] ;  /* 0x0000e000ff0a7b82 */ /* 0x000e220000000a00 */
[----:B------:R-:W-:-:S04]  /*06e0*/  LOP3.LUT R19, R19, 0x1, RZ, 0xc0, !PT ;  /* 0x0000000113137812 */ /* 0x000fc800078ec0ff */
[----:B------:R-:W-:-:S03]  /*06f0*/  ISETP.NE.U32.AND P0, PT, R19, 0x1, PT ;  /* 0x000000011300780c */ /* 0x000fc60003f05070 */
[----:B------:R-:W1:Y:S04]  /*0700*/  LDC.64 R8, c[0x0][0x388] ;  /* 0x0000e200ff087b82 */ /* 0x000e680000000a00 */
[CC--:B------:R-:W-:Y:S02]  /*0710*/  @P1 IADD3 R13, PT, PT, R20.reuse, R21.reuse, RZ ;  /* 0x00000015140d1210 */ /* 0x0c0fe40007ffe0ff */
[----:B------:R-:W-:Y:S02]  /*0720*/  @P1 IADD3 R12, P2, PT, R20, R21, RZ ;  /* 0x00000015140c1210 */ /* 0x000fe40007f5e0ff */
[----:B------:R-:W2:Y:S02]  /*0730*/  @P1 LDC.64 R2, c[0x0][0x380] ;  /* 0x0000e000ff021b82 */ /* 0x000ea40000000a00 */
[----:B------:R-:W-:-:S06]  /*0740*/  @P1 IADD3.X R14, PT, PT, RZ, RZ, RZ, P2, !PT ;  /* 0x000000ffff0e1210 */ /* 0x000fcc00017fe4ff */
[----:B------:R-:W3:Y:S01]  /*0750*/  LDC.64 R4, c[0x0][0x380] ;  /* 0x0000e000ff047b82 */ /* 0x000ee20000000a00 */
[----:B0-----:R-:W-:-:S04]  /*0760*/  @P1 IMAD.WIDE.U32 R10, R13, 0x4, R10 ;  /* 0x000000040d0a1825 */ /* 0x001fc800078e000a */
[C---:B------:R-:W-:Y:S01]  /*0770*/  @P1 IMAD R13, R21.reuse, R17, R0 ;  /* 0x00000011150d1224 */ /* 0x040fe200078e0200 */
[----:B------:R-:W-:Y:S01]  /*0780*/  @P1 IADD3 R21, PT, PT, R21, 0x2, RZ ;  /* 0x0000000215151810 */ /* 0x000fe20007ffe0ff */
[----:B------:R-:W4:Y:S01]  /*0790*/  @P1 LDG.E R11, desc[UR4][R10.64] ;  /* 0x000000040a0b1981 */ /* 0x000f22000c1e1900 */
[----:B------:R-:W0:Y:S01]  /*07a0*/  LDC.64 R6, c[0x0][0x388] ;  /* 0x0000e200ff067b82 */ /* 0x000e220000000a00 */
[----:B-1----:R-:W-:Y:S01]  /*07b0*/  @P1 IMAD.WIDE R8, R13, 0x4, R8 ;  /* 0x000000040d081825 */ /* 0x002fe200078e0208 */
[----:B------:R-:W-:Y:S02]  /*07c0*/  @!P0 IADD3 R15, PT, PT, R20, R21, RZ ;  /* 0x00000015140f8210 */ /* 0x000fe40007ffe0ff */
[----:B--2---:R-:W-:Y:S01]  /*07d0*/  @P1 LEA R2, P2, R12, R2, 0x2 ;  /* 0x000000020c021211 */ /* 0x004fe200078410ff */
[----:B------:R-:W-:-:S03]  /*07e0*/  @!P0 IMAD R21, R21, R17, R0 ;  /* 0x0000001115158224 */ /* 0x000fc600078e0200 */
[----:B------:R-:W-:Y:S01]  /*07f0*/  @P1 LEA.HI.X R3, R12, R3, R14, 0x2, P2 ;  /* 0x000000030c031211 */ /* 0x000fe200010f140e */
[----:B------:R-:W-:Y:S01]  /*0800*/  @P1 IMAD.WIDE R12, R17, 0x4, R8 ;  /* 0x00000004110c1825 */ /* 0x000fe200078e0208 */
[----:B------:R-:W4:Y:S03]  /*0810*/  @P1 LDG.E R14, desc[UR4][R8.64] ;  /* 0x00000004080e1981 */ /* 0x000f26000c1e1900 */
[----:B---3--:R-:W-:Y:S01]  /*0820*/  @!P0 IMAD.WIDE.U32 R4, R15, 0x4, R4 ;  /* 0x000000040f048825 */ /* 0x008fe200078e0004 */
[----:B------:R-:W2:Y:S04]  /*0830*/  @P1 LDG.E R2, desc[UR4][R2.64+0x4] ;  /* 0x0000040402021981 */ /* 0x000ea8000c1e1900 */
[----:B------:R-:W2:Y:S01]  /*0840*/  @P1 LDG.E R12, desc[UR4][R12.64] ;  /* 0x000000040c0c1981 */ /* 0x000ea2000c1e1900 */
[----:B0-----:R-:W-:-:S03]  /*0850*/  @!P0 IMAD.WIDE R6, R21, 0x4, R6 ;  /* 0x0000000415068825 */ /* 0x001fc600078e0206 */
[----:B------:R-:W3:Y:S04]  /*0860*/  @!P0 LDG.E R5, desc[UR4][R4.64] ;  /* 0x0000000404058981 */ /* 0x000ee8000c1e1900 */
[----:B------:R-:W3:Y:S01]  /*0870*/  @!P0 LDG.E R6, desc[UR4][R6.64] ;  /* 0x0000000406068981 */ /* 0x000ee2000c1e1900 */
[----:B----4-:R-:W-:-:S04]  /*0880*/  @P1 FFMA R11, R11, R14, R24 ;  /* 0x0000000e0b0b1223 */ /* 0x010fc80000000018 */
[----:B--2---:R-:W-:-:S04]  /*0890*/  @P1 FFMA R24, R2, R12, R11 ;  /* 0x0000000c02181223 */ /* 0x004fc8000000000b */
[----:B---3--:R-:W-:-:S07]  /*08a0*/  @!P0 FFMA R24, R5, R6, R24 ;  /* 0x0000000605188223 */ /* 0x008fce0000000018 */
.L_x_0:
[----:B------:R-:W0:Y:S01]  /*08b0*/  LDC.64 R2, c[0x0][0x390] ;  /* 0x0000e400ff027b82 */ /* 0x000e220000000a00 */
[----:B------:R-:W-:-:S04]  /*08c0*/  IMAD R17, R16, R17, R0 ;  /* 0x0000001110117224 */ /* 0x000fc800078e0200 */
[----:B0-----:R-:W-:-:S05]  /*08d0*/  IMAD.WIDE R2, R17, 0x4, R2 ;  /* 0x0000000411027825 */ /* 0x001fca00078e0202 */
[----:B------:R-:W-:Y:S01]  /*08e0*/  STG.E desc[UR4][R2.64], R24 ;  /* 0x0000001802007986 */ /* 0x000fe2000c101904 */
[----:B------:R-:W-:Y:S05]  /*08f0*/  EXIT ;  /* 0x000000000000794d */ /* 0x000fea0003800000 */
.L_x_4:
[----:B------:R-:W-:-:S00]  /*0900*/  BRA `(.L_x_4) ;  /* 0xfffffffc00fc7947 */ /* 0x000fc0000383ffff */
[----:B------:R-:W-:-:S00]  /*0910*/  NOP ;  /* 0x0000000000007918 */ /* 0x000fc00000000000 */
        /* <DEDUP_REMOVED lines=14> */
.L_x_5:


//--------------------- .nv.shared.reserved.0     --------------------------
	.section	.nv.shared.reserved.0,"aw",@nobits
	.weak		__nv_reservedSMEM_offset_0_alias
	.size		__nv_reservedSMEM_offset_0_alias, 0, 64
	.other		__nv_reservedSMEM_offset_0_alias,@"STO_CUDA_RESERVED_SHARED STV_DEFAULT"
__nv_reservedSMEM_offset_0_alias:
	.zero		0
	.zero		64


//--------------------- .nv.constant0._Z20matrixMultiplicationPKfS0_Pfiii --------------------------
	.section	.nv.constant0._Z20matrixMultiplicationPKfS0_Pfiii,"a",@progbits
	.sectionflags	@""
	.align	4
.nv.constant0._Z20matrixMultiplicationPKfS0_Pfiii:
	.zero		932


//--------------------- SYMBOLS --------------------------

	.type		.nv.reservedSmem.offset0,@object
	.size		.nv.reservedSmem.offset0,0x4
